//
// Generated by NVIDIA NVVM Compiler
//
// Compiler Build ID: CL-36424714
// Cuda compilation tools, release 13.0, V13.0.88
// Based on NVVM 20.0.0
//

.version 9.0
.target sm_100
.address_size 64

	// .globl	_Z11hist_globalPKhPii
// _ZZ10hist_blockPKhPiiE5local has been demoted

.visible .entry _Z11hist_globalPKhPii(
	.param .u64 .ptr .align 1 _Z11hist_globalPKhPii_param_0,
	.param .u64 .ptr .align 1 _Z11hist_globalPKhPii_param_1,
	.param .u32 _Z11hist_globalPKhPii_param_2
)
{
	.reg .pred 	%p<2>;
	.reg .b32 	%r<8>;
	.reg .b64 	%rd<9>;

	ld.param.u64 	%rd1, [_Z11hist_globalPKhPii_param_0];
	ld.param.u64 	%rd2, [_Z11hist_globalPKhPii_param_1];
	ld.param.u32 	%r2, [_Z11hist_globalPKhPii_param_2];
	mov.u32 	%r3, %ctaid.x;
	mov.u32 	%r4, %ntid.x;
	mov.u32 	%r5, %tid.x;
	mad.lo.s32 	%r1, %r3, %r4, %r5;
	setp.ge.s32 	%p1, %r1, %r2;
	@%p1 bra 	$L__BB0_2;
	cvta.to.global.u64 	%rd3, %rd1;
	cvta.to.global.u64 	%rd4, %rd2;
	cvt.s64.s32 	%rd5, %r1;
	add.s64 	%rd6, %rd3, %rd5;
	ld.global.u8 	%r6, [%rd6];
	mul.wide.u32 	%rd7, %r6, 4;
	add.s64 	%rd8, %rd4, %rd7;
	atom.global.add.u32 	%r7, [%rd8], 1;
$L__BB0_2:
	ret;

}
	// .globl	_Z10hist_blockPKhPii
.visible .entry _Z10hist_blockPKhPii(
	.param .u64 .ptr .align 1 _Z10hist_blockPKhPii_param_0,
	.param .u64 .ptr .align 1 _Z10hist_blockPKhPii_param_1,
	.param .u32 _Z10hist_blockPKhPii_param_2
)
{
	.reg .pred 	%p<14>;
	.reg .b16 	%rs<2>;
	.reg .b32 	%r<119>;
	.reg .b64 	%rd<21>;
	// demoted variable
	.shared .align 4 .b8 _ZZ10hist_blockPKhPiiE5local[1024];
	ld.param.u64 	%rd6, [_Z10hist_blockPKhPii_param_0];
	ld.param.u64 	%rd7, [_Z10hist_blockPKhPii_param_1];
	ld.param.u32 	%r52, [_Z10hist_blockPKhPii_param_2];
	cvta.to.global.u64 	%rd1, %rd7;
	mov.u32 	%r118, %tid.x;
	setp.gt.u32 	%p1, %r118, 255;
	@%p1 bra 	$L__BB1_7;
	mov.u32 	%r2, %ntid.x;
	add.s32 	%r53, %r118, %r2;
	max.u32 	%r54, %r53, 256;
	setp.lt.u32 	%p2, %r53, 256;
	selp.u32 	%r55, 1, 0, %p2;
	add.s32 	%r56, %r53, %r55;
	sub.s32 	%r57, %r54, %r56;
	div.u32 	%r58, %r57, %r2;
	add.s32 	%r3, %r58, %r55;
	and.b32  	%r59, %r3, 3;
	setp.eq.s32 	%p3, %r59, 3;
	mov.u32 	%r110, %r118;
	@%p3 bra 	$L__BB1_4;
	add.s32 	%r60, %r3, 1;
	and.b32  	%r61, %r60, 3;
	shl.b32 	%r62, %r118, 2;
	mov.u32 	%r63, _ZZ10hist_blockPKhPiiE5local;
	add.s32 	%r107, %r63, %r62;
	shl.b32 	%r5, %r2, 2;
	neg.s32 	%r106, %r61;
	mad.lo.s32 	%r110, %r2, %r61, %r118;
$L__BB1_3:
	.pragma "nounroll";
	mov.b32 	%r64, 0;
	st.shared.u32 	[%r107], %r64;
	add.s32 	%r107, %r107, %r5;
	add.s32 	%r106, %r106, 1;
	setp.ne.s32 	%p4, %r106, 0;
	@%p4 bra 	$L__BB1_3;
$L__BB1_4:
	setp.lt.u32 	%p5, %r3, 3;
	@%p5 bra 	$L__BB1_7;
	shl.b32 	%r13, %r2, 2;
	shl.b32 	%r65, %r110, 2;
	mov.u32 	%r66, _ZZ10hist_blockPKhPiiE5local;
	add.s32 	%r109, %r66, %r65;
	shl.b32 	%r15, %r2, 4;
	shl.b32 	%r16, %r2, 3;
	mul.lo.s32 	%r17, %r2, 12;
$L__BB1_6:
	mov.b32 	%r67, 0;
	st.shared.u32 	[%r109], %r67;
	add.s32 	%r68, %r109, %r13;
	st.shared.u32 	[%r68], %r67;
	add.s32 	%r69, %r109, %r16;
	st.shared.u32 	[%r69], %r67;
	add.s32 	%r70, %r109, %r17;
	st.shared.u32 	[%r70], %r67;
	add.s32 	%r110, %r110, %r13;
	add.s32 	%r109, %r109, %r15;
	setp.lt.u32 	%p6, %r110, 256;
	@%p6 bra 	$L__BB1_6;
$L__BB1_7:
	bar.sync 	0;
	mov.u32 	%r71, %ctaid.x;
	mov.u32 	%r22, %ntid.x;
	mad.lo.s32 	%r23, %r71, %r22, %r118;
	setp.ge.s32 	%p7, %r23, %r52;
	@%p7 bra 	$L__BB1_9;
	cvt.s64.s32 	%rd8, %r23;
	cvta.to.global.u64 	%rd9, %rd6;
	add.s64 	%rd10, %rd9, %rd8;
	ld.global.u8 	%rs1, [%rd10];
	mul.wide.u16 	%r72, %rs1, 4;
	mov.u32 	%r73, _ZZ10hist_blockPKhPiiE5local;
	add.s32 	%r74, %r73, %r72;
	atom.shared.add.u32 	%r75, [%r74], 1;
$L__BB1_9:
	setp.gt.u32 	%p8, %r118, 255;
	bar.sync 	0;
	@%p8 bra 	$L__BB1_16;
	add.s32 	%r76, %r118, %r22;
	max.u32 	%r77, %r76, 256;
	setp.lt.u32 	%p9, %r76, 256;
	selp.u32 	%r78, 1, 0, %p9;
	add.s32 	%r79, %r76, %r78;
	sub.s32 	%r80, %r77, %r79;
	div.u32 	%r81, %r80, %r22;
	add.s32 	%r24, %r81, %r78;
	and.b32  	%r82, %r24, 3;
	setp.eq.s32 	%p10, %r82, 3;
	@%p10 bra 	$L__BB1_13;
	add.s32 	%r83, %r24, 1;
	and.b32  	%r84, %r83, 3;
	shl.b32 	%r85, %r118, 2;
	mov.u32 	%r86, _ZZ10hist_blockPKhPiiE5local;
	add.s32 	%r112, %r86, %r85;
	shl.b32 	%r26, %r22, 2;
	mul.wide.u32 	%rd11, %r118, 4;
	add.s64 	%rd20, %rd1, %rd11;
	mul.wide.u32 	%rd3, %r22, 4;
	neg.s32 	%r111, %r84;
	mad.lo.s32 	%r118, %r22, %r84, %r118;
$L__BB1_12:
	.pragma "nounroll";
	ld.shared.u32 	%r87, [%r112];
	atom.global.add.u32 	%r88, [%rd20], %r87;
	add.s32 	%r112, %r112, %r26;
	add.s64 	%rd20, %rd20, %rd3;
	add.s32 	%r111, %r111, 1;
	setp.ne.s32 	%p11, %r111, 0;
	@%p11 bra 	$L__BB1_12;
$L__BB1_13:
	setp.lt.u32 	%p12, %r24, 3;
	@%p12 bra 	$L__BB1_16;
	shl.b32 	%r89, %r22, 1;
	add.s32 	%r117, %r118, %r89;
	shl.b32 	%r35, %r22, 2;
	mad.lo.s32 	%r116, %r22, 3, %r118;
	add.s32 	%r115, %r22, %r118;
	shl.b32 	%r90, %r118, 2;
	mov.u32 	%r91, _ZZ10hist_blockPKhPiiE5local;
	add.s32 	%r114, %r91, %r90;
	shl.b32 	%r39, %r22, 4;
	shl.b32 	%r40, %r22, 3;
	mul.lo.s32 	%r41, %r22, 12;
$L__BB1_15:
	mul.wide.u32 	%rd12, %r118, 4;
	add.s64 	%rd13, %rd1, %rd12;
	ld.shared.u32 	%r92, [%r114];
	atom.global.add.u32 	%r93, [%rd13], %r92;
	add.s32 	%r94, %r118, %r22;
	mul.wide.u32 	%rd14, %r115, 4;
	add.s64 	%rd15, %rd1, %rd14;
	add.s32 	%r95, %r114, %r35;
	ld.shared.u32 	%r96, [%r95];
	atom.global.add.u32 	%r97, [%rd15], %r96;
	add.s32 	%r98, %r94, %r22;
	mul.wide.u32 	%rd16, %r117, 4;
	add.s64 	%rd17, %rd1, %rd16;
	add.s32 	%r99, %r114, %r40;
	ld.shared.u32 	%r100, [%r99];
	atom.global.add.u32 	%r101, [%rd17], %r100;
	add.s32 	%r102, %r98, %r22;
	mul.wide.u32 	%rd18, %r116, 4;
	add.s64 	%rd19, %rd1, %rd18;
	add.s32 	%r103, %r114, %r41;
	ld.shared.u32 	%r104, [%r103];
	atom.global.add.u32 	%r105, [%rd19], %r104;
	add.s32 	%r118, %r102, %r22;
	add.s32 	%r117, %r117, %r35;
	add.s32 	%r116, %r116, %r35;
	add.s32 	%r115, %r115, %r35;
	add.s32 	%r114, %r114, %r39;
	setp.lt.u32 	%p13, %r118, 256;
	@%p13 bra 	$L__BB1_15;
$L__BB1_16:
	ret;

}


// ===== COMPILED SASS (sm_100) =====

	.target	sm_100

	.elftype	@"ET_EXEC"


//--------------------- .note.nv.tkinfo           --------------------------
	.section	.note.nv.tkinfo,"",@"SHT_NOTE"
	.sectionflags	@"SHF_NOTE_NV_TKINFO"
	.tkinfo
        /*0018*/ 	.word	0x00000002
        /*0030*/ 	.string	""
        /*0030*/ 	.string	"ptxas"
        /*0030*/ 	.string	"Cuda compilation tools, release 13.0, V13.0.88"
        /*0030*/ 	.string	"Build cuda_13.0.r13.0/compiler.36424714_0"
        /*0030*/ 	.string	"-arch sm_100 -m 64 "



//--------------------- .note.nv.cuinfo           --------------------------
	.section	.note.nv.cuinfo,"",@"SHT_NOTE"
	.sectionflags	@"SHF_NOTE_NV_CUINFO"
        /*0018*/ 	.short	0x0002
        /*001a*/ 	.short	0x0064
        /*001c*/ 	.short	0x0082
	.zero		2


//--------------------- .nv.info                  --------------------------
	.section	.nv.info,"",@"SHT_CUDA_INFO"
	.align	4


	//----- nvinfo : EIATTR_REGCOUNT
	.align		4
        /*0000*/ 	.byte	0x04, 0x2f
        /*0002*/ 	.short	(.L_1 - .L_0)
	.align		4
.L_0:
        /*0004*/ 	.word	index@(_Z11hist_globalPKhPii)
        /*0008*/ 	.word	0x0000000a


	//----- nvinfo : EIATTR_FRAME_SIZE
	.align		4
.L_1:
        /*000c*/ 	.byte	0x04, 0x11
        /*000e*/ 	.short	(.L_3 - .L_2)
	.align		4
.L_2:
        /*0010*/ 	.word	index@(_Z11hist_globalPKhPii)
        /*0014*/ 	.word	0x00000000


	//----- nvinfo : EIATTR_REGCOUNT
	.align		4
.L_3:
        /*0018*/ 	.byte	0x04, 0x2f
        /*001a*/ 	.short	(.L_5 - .L_4)
	.align		4
.L_4:
        /*001c*/ 	.word	index@(_Z10hist_blockPKhPii)
        /*0020*/ 	.word	0x0000001a


	//----- nvinfo : EIATTR_FRAME_SIZE
	.align		4
.L_5:
        /*0024*/ 	.byte	0x04, 0x11
        /*0026*/ 	.short	(.L_7 - .L_6)
	.align		4
.L_6:
        /*0028*/ 	.word	index@(_Z10hist_blockPKhPii)
        /*002c*/ 	.word	0x00000000


	//----- nvinfo : EIATTR_MIN_STACK_SIZE
	.align		4
.L_7:
        /*0030*/ 	.byte	0x04, 0x12
        /*0032*/ 	.short	(.L_9 - .L_8)
	.align		4
.L_8:
        /*0034*/ 	.word	index@(_Z10hist_blockPKhPii)
        /*0038*/ 	.word	0x00000000


	//----- nvinfo : EIATTR_MIN_STACK_SIZE
	.align		4
.L_9:
        /*003c*/ 	.byte	0x04, 0x12
        /*003e*/ 	.short	(.L_11 - .L_10)
	.align		4
.L_10:
        /*0040*/ 	.word	index@(_Z11hist_globalPKhPii)
        /*0044*/ 	.word	0x00000000
.L_11:


//--------------------- .nv.compat                --------------------------
	.section	.nv.compat,"",@"SHT_CUDA_COMPAT_INFO"
	.align	4
        /*0000*/ 	.byte	0x02, 0x09, 0x00, 0x00, 0x02, 0x02, 0x01, 0x00, 0x02, 0x05, 0x05, 0x00, 0x03, 0x07, 0x01, 0x01
        /*0010*/ 	.byte	0x02, 0x03, 0x00, 0x00, 0x02, 0x06, 0x01, 0x00, 0x04, 0x0b, 0x08, 0x00, 0x09, 0x00, 0x00, 0x00
        /*0020*/ 	.byte	0x00, 0x00, 0x00, 0x00


//--------------------- .nv.info._Z10hist_blockPKhPii --------------------------
	.section	.nv.info._Z10hist_blockPKhPii,"",@"SHT_CUDA_INFO"
	.sectionflags	@""
	.align	4


	//----- nvinfo : EIATTR_CUDA_API_VERSION
	.align		4
        /*0000*/ 	.byte	0x04, 0x37
        /*0002*/ 	.short	(.L_13 - .L_12)
.L_12:
        /*0004*/ 	.word	0x00000082


	//----- nvinfo : EIATTR_KPARAM_INFO
	.align		4
.L_13:
        /*0008*/ 	.byte	0x04, 0x17
        /*000a*/ 	.short	(.L_15 - .L_14)
.L_14:
        /*000c*/ 	.word	0x00000000
        /*0010*/ 	.short	0x0002
        /*0012*/ 	.short	0x0010
        /*0014*/ 	.byte	0x00, 0xf0, 0x11, 0x00


	//----- nvinfo : EIATTR_KPARAM_INFO
	.align		4
.L_15:
        /*0018*/ 	.byte	0x04, 0x17
        /*001a*/ 	.short	(.L_17 - .L_16)
.L_16:
        /*001c*/ 	.word	0x00000000
        /*0020*/ 	.short	0x0001
        /*0022*/ 	.short	0x0008
        /*0024*/ 	.byte	0x00, 0xf5, 0x21, 0x00


	//----- nvinfo : EIATTR_KPARAM_INFO
	.align		4
.L_17:
        /*0028*/ 	.byte	0x04, 0x17
        /*002a*/ 	.short	(.L_19 - .L_18)
.L_18:
        /*002c*/ 	.word	0x00000000
        /*0030*/ 	.short	0x0000
        /*0032*/ 	.short	0x0000
        /*0034*/ 	.byte	0x00, 0xf5, 0x21, 0x00


	//----- nvinfo : EIATTR_SPARSE_MMA_MASK
	.align		4
.L_19:
        /*0038*/ 	.byte	0x03, 0x50
        /*003a*/ 	.short	0x0000


	//----- nvinfo : EIATTR_MAXREG_COUNT
	.align		4
        /*003c*/ 	.byte	0x03, 0x1b
        /*003e*/ 	.short	0x00ff


	//----- nvinfo : EIATTR_NUM_BARRIERS
	.align		4
        /*0040*/ 	.byte	0x02, 0x4c
        /*0042*/ 	.byte	0x01
	.zero		1


	//----- nvinfo : EIATTR_MERCURY_ISA_VERSION
	.align		4
        /*0044*/ 	.byte	0x03, 0x5f
        /*0046*/ 	.short	0x0101


	//----- nvinfo : EIATTR_VRC_CTA_INIT_COUNT
	.align		4
        /*0048*/ 	.byte	0x02, 0x4a
	.zero		1
	.zero		1


	//----- nvinfo : EIATTR_EXIT_INSTR_OFFSETS
	.align		4
        /*004c*/ 	.byte	0x04, 0x1c
        /*004e*/ 	.short	(.L_21 - .L_20)


	//   ....[0]....
.L_20:
        /*0050*/ 	.word	0x00000580


	//   ....[1]....
        /*0054*/ 	.word	0x00000880


	//   ....[2]....
        /*0058*/ 	.word	0x00000a80


	//----- nvinfo : EIATTR_CRS_STACK_SIZE
	.align		4
.L_21:
        /*005c*/ 	.byte	0x04, 0x1e
        /*005e*/ 	.short	(.L_23 - .L_22)
.L_22:
        /*0060*/ 	.word	0x00000000


	//----- nvinfo : EIATTR_CBANK_PARAM_SIZE
	.align		4
.L_23:
        /*0064*/ 	.byte	0x03, 0x19
        /*0066*/ 	.short	0x0014


	//----- nvinfo : EIATTR_PARAM_CBANK
	.align		4
        /*0068*/ 	.byte	0x04, 0x0a
        /*006a*/ 	.short	(.L_25 - .L_24)
	.align		4
.L_24:
        /*006c*/ 	.word	index@(.nv.constant0._Z10hist_blockPKhPii)
        /*0070*/ 	.short	0x0380
        /*0072*/ 	.short	0x0014


	//----- nvinfo : EIATTR_SW_WAR
	.align		4
.L_25:
        /*0074*/ 	.byte	0x04, 0x36
        /*0076*/ 	.short	(.L_27 - .L_26)
.L_26:
        /*0078*/ 	.word	0x00000008
.L_27:


//--------------------- .nv.info._Z11hist_globalPKhPii --------------------------
	.section	.nv.info._Z11hist_globalPKhPii,"",@"SHT_CUDA_INFO"
	.sectionflags	@""
	.align	4


	//----- nvinfo : EIATTR_CUDA_API_VERSION
	.align		4
        /*0000*/ 	.byte	0x04, 0x37
        /*0002*/ 	.short	(.L_29 - .L_28)
.L_28:
        /*0004*/ 	.word	0x00000082


	//----- nvinfo : EIATTR_KPARAM_INFO
	.align		4
.L_29:
        /*0008*/ 	.byte	0x04, 0x17
        /*000a*/ 	.short	(.L_31 - .L_30)
.L_30:
        /*000c*/ 	.word	0x00000000
        /*0010*/ 	.short	0x0002
        /*0012*/ 	.short	0x0010
        /*0014*/ 	.byte	0x00, 0xf0, 0x11, 0x00


	//----- nvinfo : EIATTR_KPARAM_INFO
	.align		4
.L_31:
        /*0018*/ 	.byte	0x04, 0x17
        /*001a*/ 	.short	(.L_33 - .L_32)
.L_32:
        /*001c*/ 	.word	0x00000000
        /*0020*/ 	.short	0x0001
        /*0022*/ 	.short	0x0008
        /*0024*/ 	.byte	0x00, 0xf5, 0x21, 0x00


	//----- nvinfo : EIATTR_KPARAM_INFO
	.align		4
.L_33:
        /*0028*/ 	.byte	0x04, 0x17
        /*002a*/ 	.short	(.L_35 - .L_34)
.L_34:
        /*002c*/ 	.word	0x00000000
        /*0030*/ 	.short	0x0000
        /*0032*/ 	.short	0x0000
        /*0034*/ 	.byte	0x00, 0xf5, 0x21, 0x00


	//----- nvinfo : EIATTR_SPARSE_MMA_MASK
	.align		4
.L_35:
        /*0038*/ 	.byte	0x03, 0x50
        /*003a*/ 	.short	0x0000


	//----- nvinfo : EIATTR_MAXREG_COUNT
	.align		4
        /*003c*/ 	.byte	0x03, 0x1b
        /*003e*/ 	.short	0x00ff


	//----- nvinfo : EIATTR_MERCURY_ISA_VERSION
	.align		4
        /*0040*/ 	.byte	0x03, 0x5f
        /*0042*/ 	.short	0x0101


	//----- nvinfo : EIATTR_VRC_CTA_INIT_COUNT
	.align		4
        /*0044*/ 	.byte	0x02, 0x4a
	.zero		1
	.zero		1


	//----- nvinfo : EIATTR_EXIT_INSTR_OFFSETS
	.align		4
        /*0048*/ 	.byte	0x04, 0x1c
        /*004a*/ 	.short	(.L_37 - .L_36)


	//   ....[0]....
.L_36:
        /*004c*/ 	.word	0x00000070


	//   ....[1]....
        /*0050*/ 	.word	0x00000110


	//----- nvinfo : EIATTR_CBANK_PARAM_SIZE
	.align		4
.L_37:
        /*0054*/ 	.byte	0x03, 0x19
        /*0056*/ 	.short	0x0014


	//----- nvinfo : EIATTR_PARAM_CBANK
	.align		4
        /*0058*/ 	.byte	0x04, 0x0a
        /*005a*/ 	.short	(.L_39 - .L_38)
	.align		4
.L_38:
        /*005c*/ 	.word	index@(.nv.constant0._Z11hist_globalPKhPii)
        /*0060*/ 	.short	0x0380
        /*0062*/ 	.short	0x0014


	//----- nvinfo : EIATTR_SW_WAR
	.align		4
.L_39:
        /*0064*/ 	.byte	0x04, 0x36
        /*0066*/ 	.short	(.L_41 - .L_40)
.L_40:
        /*0068*/ 	.word	0x00000008
.L_41:


//--------------------- .nv.callgraph             --------------------------
	.section	.nv.callgraph,"",@"SHT_CUDA_CALLGRAPH"
	.align	4
	.sectionentsize	8
	.align		4
        /*0000*/ 	.word	0x00000000
	.align		4
        /*0004*/ 	.word	0xffffffff
	.align		4
        /*0008*/ 	.word	0x00000000
	.align		4
        /*000c*/ 	.word	0xfffffffe
	.align		4
        /*0010*/ 	.word	0x00000000
	.align		4
        /*0014*/ 	.word	0xfffffffd
	.align		4
        /*0018*/ 	.word	0x00000000
	.align		4
        /*001c*/ 	.word	0xfffffffc


//--------------------- .text._Z10hist_blockPKhPii --------------------------
	.section	.text._Z10hist_blockPKhPii,"ax",@progbits
	.align	128
        .global         _Z10hist_blockPKhPii
        .type           _Z10hist_blockPKhPii,@function
        .size           _Z10hist_blockPKhPii,(.L_x_14 - _Z10hist_blockPKhPii)
        .other          _Z10hist_blockPKhPii,@"STO_CUDA_ENTRY STV_DEFAULT"
_Z10hist_blockPKhPii:
.text._Z10hist_blockPKhPii:
[----:B------:R-:W-:Y:S01]  /*0000*/  LDC R1, c[0x0][0x37c] ;  /* 0x0000df00ff017b82 */ /* 0x000fe20000000800 */
[----:B------:R-:W0:Y:S01]  /*0010*/  S2R R0, SR_TID.X ;  /* 0x0000000000007919 */ /* 0x000e220000002100 */
[----:B------:R-:W-:Y:S01]  /*0020*/  BSSY.RECONVERGENT B0, `(.L_x_0) ;  /* 0x0000040000007945 */ /* 0x000fe20003800200 */
[----:B0-----:R-:W-:-:S13]  /*0030*/  ISETP.GT.U32.AND P0, PT, R0, 0xff, PT ;  /* 0x000000ff0000780c */ /* 0x001fda0003f04070 */
[----:B------:R-:W-:Y:S05]  /*0040*/  @P0 BRA `(.L_x_1) ;  /* 0x0000000000f40947 */ /* 0x000fea0003800000 */
[----:B------:R-:W0:Y:S01]  /*0050*/  LDC R10, c[0x0][0x360] ;  /* 0x0000d800ff0a7b82 */ /* 0x000e220000000800 */
[----:B------:R-:W-:Y:S01]  /*0060*/  BSSY.RECONVERGENT B1, `(.L_x_2) ;  /* 0x000002b000017945 */ /* 0x000fe20003800200 */
[----:B0-----:R-:W0:Y:S01]  /*0070*/  I2F.U32.RP R7, R10 ;  /* 0x0000000a00077306 */ /* 0x001e220000209000 */
[----:B------:R-:W-:Y:S01]  /*0080*/  IMAD.IADD R4, R0, 0x1, R10 ;  /* 0x0000000100047824 */ /* 0x000fe200078e020a */
[----:B------:R-:W-:-:S04]  /*0090*/  ISETP.NE.U32.AND P2, PT, R10, RZ, PT ;  /* 0x000000ff0a00720c */ /* 0x000fc80003f45070 */
[C---:B------:R-:W-:Y:S02]  /*00a0*/  ISETP.GE.U32.AND P0, PT, R4.reuse, 0x100, PT ;  /* 0x000001000400780c */ /* 0x040fe40003f06070 */
[----:B------:R-:W-:Y:S02]  /*00b0*/  VIMNMX.U32 R5, PT, PT, R4, 0x100, !PT ;  /* 0x0000010004057848 */ /* 0x000fe40007fe0000 */
[----:B------:R-:W-:-:S04]  /*00c0*/  SEL R6, RZ, 0x1, P0 ;  /* 0x00000001ff067807 */ /* 0x000fc80000000000 */
[----:B------:R-:W-:Y:S01]  /*00d0*/  IADD3 R5, PT, PT, R5, -R4, -R6 ;  /* 0x8000000405057210 */ /* 0x000fe20007ffe806 */
[----:B0-----:R-:W0:Y:S02]  /*00e0*/  MUFU.RCP R7, R7 ;  /* 0x0000000700077308 */ /* 0x001e240000001000 */
[----:B0-----:R-:W-:-:S06]  /*00f0*/  VIADD R2, R7, 0xffffffe ;  /* 0x0ffffffe07027836 */ /* 0x001fcc0000000000 */
[----:B------:R0:W1:Y:S02]  /*0100*/  F2I.FTZ.U32.TRUNC.NTZ R3, R2 ;  /* 0x0000000200037305 */ /* 0x000064000021f000 */
[----:B0-----:R-:W-:Y:S02]  /*0110*/  HFMA2 R2, -RZ, RZ, 0, 0 ;  /* 0x00000000ff027431 */ /* 0x001fe400000001ff */
[----:B-1----:R-:W-:-:S04]  /*0120*/  IMAD.MOV R9, RZ, RZ, -R3 ;  /* 0x000000ffff097224 */ /* 0x002fc800078e0a03 */
[----:B------:R-:W-:-:S04]  /*0130*/  IMAD R9, R9, R10, RZ ;  /* 0x0000000a09097224 */ /* 0x000fc800078e02ff */
[----:B------:R-:W-:-:S06]  /*0140*/  IMAD.HI.U32 R8, R3, R9, R2 ;  /* 0x0000000903087227 */ /* 0x000fcc00078e0002 */
[----:B------:R-:W-:-:S04]  /*0150*/  IMAD.HI.U32 R3, R8, R5, RZ ;  /* 0x0000000508037227 */ /* 0x000fc800078e00ff */
[----:B------:R-:W-:-:S04]  /*0160*/  IMAD.MOV R2, RZ, RZ, -R3 ;  /* 0x000000ffff027224 */ /* 0x000fc800078e0a03 */
[----:B------:R-:W-:-:S05]  /*0170*/  IMAD R5, R10, R2, R5 ;  /* 0x000000020a057224 */ /* 0x000fca00078e0205 */
[----:B------:R-:W-:-:S13]  /*0180*/  ISETP.GE.U32.AND P0, PT, R5, R10, PT ;  /* 0x0000000a0500720c */ /* 0x000fda0003f06070 */
[----:B------:R-:W-:Y:S02]  /*0190*/  @P0 IMAD.IADD R5, R5, 0x1, -R10 ;  /* 0x0000000105050824 */ /* 0x000fe400078e0a0a */
[----:B------:R-:W-:-:S03]  /*01a0*/  @P0 VIADD R3, R3, 0x1 ;  /* 0x0000000103030836 */ /* 0x000fc60000000000 */
[----:B------:R-:W-:-:S13]  /*01b0*/  ISETP.GE.U32.AND P1, PT, R5, R10, PT ;  /* 0x0000000a0500720c */ /* 0x000fda0003f26070 */
[----:B------:R-:W-:Y:S02]  /*01c0*/  @P1 IADD3 R3, PT, PT, R3, 0x1, RZ ;  /* 0x0000000103031810 */ /* 0x000fe40007ffe0ff */
[----:B------:R-:W-:-:S05]  /*01d0*/  @!P2 LOP3.LUT R3, RZ, R10, RZ, 0x33, !PT ;  /* 0x0000000aff03a212 */ /* 0x000fca00078e33ff */
[----:B------:R-:W-:-:S05]  /*01e0*/  IMAD.IADD R3, R6, 0x1, R3 ;  /* 0x0000000106037824 */ /* 0x000fca00078e0203 */
[C---:B------:R-:W-:Y:S02]  /*01f0*/  LOP3.LUT R2, R3.reuse, 0x3, RZ, 0xc0, !PT ;  /* 0x0000000303027812 */ /* 0x040fe400078ec0ff */
[----:B------:R-:W-:Y:S02]  /*0200*/  ISETP.GE.U32.AND P1, PT, R3, 0x3, PT ;  /* 0x000000030300780c */ /* 0x000fe40003f26070 */
[----:B------:R-:W-:Y:S01]  /*0210*/  ISETP.NE.AND P0, PT, R2, 0x3, PT ;  /* 0x000000030200780c */ /* 0x000fe20003f05270 */
[----:B------:R-:W-:-:S12]  /*0220*/  IMAD.MOV.U32 R2, RZ, RZ, R0 ;  /* 0x000000ffff027224 */ /* 0x000fd800078e0000 */
[----:B------:R-:W-:Y:S05]  /*0230*/  @!P0 BRA `(.L_x_3) ;  /* 0x0000000000348947 */ /* 0x000fea0003800000 */
[----:B------:R-:W0:Y:S01]  /*0240*/  S2UR UR5, SR_CgaCtaId ;  /* 0x00000000000579c3 */ /* 0x000e220000008800 */
[----:B------:R-:W-:Y:S01]  /*0250*/  VIADD R2, R3, 0x1 ;  /* 0x0000000103027836 */ /* 0x000fe20000000000 */
[----:B------:R-:W-:-:S04]  /*0260*/  UMOV UR4, 0x400 ;  /* 0x0000040000047882 */ /* 0x000fc80000000000 */
[----:B------:R-:W-:-:S04]  /*0270*/  LOP3.LUT R3, R2, 0x3, RZ, 0xc0, !PT ;  /* 0x0000000302037812 */ /* 0x000fc800078ec0ff */
[C---:B------:R-:W-:Y:S01]  /*0280*/  IADD3 R4, PT, PT, -R3.reuse, RZ, RZ ;  /* 0x000000ff03047210 */ /* 0x040fe20007ffe1ff */
[----:B------:R-:W-:Y:S01]  /*0290*/  IMAD R2, R3, R10, R0 ;  /* 0x0000000a03027224 */ /* 0x000fe200078e0200 */
[----:B0-----:R-:W-:-:S06]  /*02a0*/  ULEA UR4, UR5, UR4, 0x18 ;  /* 0x0000000405047291 */ /* 0x001fcc000f8ec0ff */
[----:B------:R-:W-:-:S07]  /*02b0*/  LEA R3, R0, UR4, 0x2 ;  /* 0x0000000400037c11 */ /* 0x000fce000f8e10ff */
.L_x_4:
[----:B------:R-:W-:Y:S01]  /*02c0*/  VIADD R4, R4, 0x1 ;  /* 0x0000000104047836 */ /* 0x000fe20000000000 */
[----:B------:R0:W-:Y:S04]  /*02d0*/  STS [R3], RZ ;  /* 0x000000ff03007388 */ /* 0x0001e80000000800 */
[----:B------:R-:W-:Y:S01]  /*02e0*/  ISETP.NE.AND P0, PT, R4, RZ, PT ;  /* 0x000000ff0400720c */ /* 0x000fe20003f05270 */
[----:B0-----:R-:W-:-:S12]  /*02f0*/  IMAD R3, R10, 0x4, R3 ;  /* 0x000000040a037824 */ /* 0x001fd800078e0203 */
[----:B------:R-:W-:Y:S05]  /*0300*/  @P0 BRA `(.L_x_4) ;  /* 0xfffffffc00ec0947 */ /* 0x000fea000383ffff */
.L_x_3:
[----:B------:R-:W-:Y:S05]  /*0310*/  BSYNC.RECONVERGENT B1 ;  /* 0x0000000000017941 */ /* 0x000fea0003800200 */
.L_x_2:
[----:B------:R-:W-:Y:S05]  /*0320*/  @!P1 BRA `(.L_x_1) ;  /* 0x00000000003c9947 */ /* 0x000fea0003800000 */
[----:B------:R-:W0:Y:S01]  /*0330*/  S2UR UR5, SR_CgaCtaId ;  /* 0x00000000000579c3 */ /* 0x000e220000008800 */
[----:B------:R-:W-:Y:S02]  /*0340*/  UMOV UR4, 0x400 ;  /* 0x0000040000047882 */ /* 0x000fe40000000000 */
[----:B0-----:R-:W-:-:S06]  /*0350*/  ULEA UR4, UR5, UR4, 0x18 ;  /* 0x0000000405047291 */ /* 0x001fcc000f8ec0ff */
[----:B------:R-:W-:-:S07]  /*0360*/  LEA R3, R2, UR4, 0x2 ;  /* 0x0000000402037c11 */ /* 0x000fce000f8e10ff */
.L_x_5:
[C-C-:B-1----:R-:W-:Y:S01]  /*0370*/  IMAD R4, R10.reuse, 0x4, R3.reuse ;  /* 0x000000040a047824 */ /* 0x142fe200078e0203 */
[C---:B------:R-:W-:Y:S01]  /*0380*/  LEA R5, R10.reuse, R3, 0x3 ;  /* 0x000000030a057211 */ /* 0x040fe200078e18ff */
[C---:B------:R-:W-:Y:S01]  /*0390*/  IMAD R6, R10.reuse, 0xc, R3 ;  /* 0x0000000c0a067824 */ /* 0x040fe200078e0203 */
[----:B------:R0:W-:Y:S01]  /*03a0*/  STS [R3], RZ ;  /* 0x000000ff03007388 */ /* 0x0001e20000000800 */
[----:B------:R-:W-:-:S03]  /*03b0*/  IMAD R2, R10, 0x4, R2 ;  /* 0x000000040a027824 */ /* 0x000fc600078e0202 */
[----:B------:R1:W-:Y:S02]  /*03c0*/  STS [R4], RZ ;  /* 0x000000ff04007388 */ /* 0x0003e40000000800 */
[----:B------:R-:W-:Y:S02]  /*03d0*/  ISETP.GE.U32.AND P0, PT, R2, 0x100, PT ;  /* 0x000001000200780c */ /* 0x000fe40003f06070 */
[----:B------:R1:W-:Y:S01]  /*03e0*/  STS [R5], RZ ;  /* 0x000000ff05007388 */ /* 0x0003e20000000800 */
[----:B0-----:R-:W-:-:S03]  /*03f0*/  IMAD R3, R10, 0x10, R3 ;  /* 0x000000100a037824 */ /* 0x001fc600078e0203 */
[----:B------:R1:W-:Y:S07]  /*0400*/  STS [R6], RZ ;  /* 0x000000ff06007388 */ /* 0x0003ee0000000800 */
[----:B------:R-:W-:Y:S05]  /*0410*/  @!P0 BRA `(.L_x_5) ;  /* 0xfffffffc00d48947 */ /* 0x000fea000383ffff */
.L_x_1:
[----:B------:R-:W-:Y:S05]  /*0420*/  BSYNC.RECONVERGENT B0 ;  /* 0x0000000000007941 */ /* 0x000fea0003800200 */
.L_x_0:
[----:B------:R-:W0:Y:S01]  /*0430*/  S2UR UR4, SR_CTAID.X ;  /* 0x00000000000479c3 */ /* 0x000e220000002500 */
[----:B------:R-:W2:Y:S01]  /*0440*/  LDCU UR5, c[0x0][0x390] ;  /* 0x00007200ff0577ac */ /* 0x000ea20008000800 */
[----:B------:R-:W-:Y:S06]  /*0450*/  BSSY.RECONVERGENT B0, `(.L_x_6) ;  /* 0x0000011000007945 */ /* 0x000fec0003800200 */
[----:B------:R-:W-:Y:S01]  /*0460*/  BAR.SYNC.DEFER_BLOCKING 0x0 ;  /* 0x0000000000007b1d */ /* 0x000fe20000010000 */
[----:B------:R-:W-:-:S07]  /*0470*/  ISETP.GT.U32.AND P1, PT, R0, 0xff, PT ;  /* 0x000000ff0000780c */ /* 0x000fce0003f24070 */
[----:B------:R-:W0:Y:S01]  /*0480*/  LDC R3, c[0x0][0x360] ;  /* 0x0000d800ff037b82 */ /* 0x000e220000000800 */
[----:B------:R-:W3:Y:S01]  /*0490*/  LDCU.64 UR6, c[0x0][0x358] ;  /* 0x00006b00ff0677ac */ /* 0x000ee20008000a00 */
[----:B0-----:R-:W-:-:S05]  /*04a0*/  IMAD R2, R3, UR4, R0 ;  /* 0x0000000403027c24 */ /* 0x001fca000f8e0200 */
[----:B--2---:R-:W-:-:S13]  /*04b0*/  ISETP.GE.AND P0, PT, R2, UR5, PT ;  /* 0x0000000502007c0c */ /* 0x004fda000bf06270 */
[----:B---3--:R-:W-:Y:S05]  /*04c0*/  @P0 BRA `(.L_x_7) ;  /* 0x0000000000240947 */ /* 0x008fea0003800000 */
[----:B------:R-:W1:Y:S02]  /*04d0*/  LDCU.64 UR4, c[0x0][0x380] ;  /* 0x00007000ff0477ac */ /* 0x000e640008000a00 */
[----:B-1----:R-:W-:-:S04]  /*04e0*/  IADD3 R4, P0, PT, R2, UR4, RZ ;  /* 0x0000000402047c10 */ /* 0x002fc8000ff1e0ff */
[----:B------:R-:W-:-:S05]  /*04f0*/  LEA.HI.X.SX32 R5, R2, UR5, 0x1, P0 ;  /* 0x0000000502057c11 */ /* 0x000fca00080f0eff */
[----:B------:R-:W2:Y:S01]  /*0500*/  LDG.E.U8 R4, desc[UR6][R4.64] ;  /* 0x0000000604047981 */ /* 0x000ea2000c1e1100 */
[----:B------:R-:W0:Y:S01]  /*0510*/  S2UR UR5, SR_CgaCtaId ;  /* 0x00000000000579c3 */ /* 0x000e220000008800 */
[----:B------:R-:W-:Y:S02]  /*0520*/  UMOV UR4, 0x400 ;  /* 0x0000040000047882 */ /* 0x000fe40000000000 */
[----:B0-----:R-:W-:-:S06]  /*0530*/  ULEA UR4, UR5, UR4, 0x18 ;  /* 0x0000000405047291 */ /* 0x001fcc000f8ec0ff */
[----:B--2---:R-:W-:-:S05]  /*0540*/  LEA R2, R4, UR4, 0x2 ;  /* 0x0000000404027c11 */ /* 0x004fca000f8e10ff */
[----:B------:R0:W-:Y:S02]  /*0550*/  ATOMS.POPC.INC.32 RZ, [R2+URZ] ;  /* 0x0000000002ff7f8c */ /* 0x0001e4000d8000ff */
.L_x_7:
[----:B------:R-:W-:Y:S05]  /*0560*/  BSYNC.RECONVERGENT B0 ;  /* 0x0000000000007941 */ /* 0x000fea0003800200 */
.L_x_6:
[----:B------:R-:W-:Y:S06]  /*0570*/  BAR.SYNC.DEFER_BLOCKING 0x0 ;  /* 0x0000000000007b1d */ /* 0x000fec0000010000 */
[----:B------:R-:W-:Y:S05]  /*0580*/  @P1 EXIT ;  /* 0x000000000000194d */ /* 0x000fea0003800000 */
[----:B------:R-:W2:Y:S01]  /*0590*/  I2F.U32.RP R8, R3 ;  /* 0x0000000300087306 */ /* 0x000ea20000209000 */
[----:B0-----:R-:W-:Y:S01]  /*05a0*/  IMAD.IADD R2, R0, 0x1, R3 ;  /* 0x0000000100027824 */ /* 0x001fe200078e0203 */
[----:B------:R-:W-:Y:S01]  /*05b0*/  ISETP.NE.U32.AND P2, PT, R3, RZ, PT ;  /* 0x000000ff0300720c */ /* 0x000fe20003f45070 */
[----:B------:R-:W-:Y:S03]  /*05c0*/  BSSY.RECONVERGENT B0, `(.L_x_8) ;  /* 0x000002b000007945 */ /* 0x000fe60003800200 */
[C---:B------:R-:W-:Y:S02]  /*05d0*/  ISETP.GE.U32.AND P0, PT, R2.reuse, 0x100, PT ;  /* 0x000001000200780c */ /* 0x040fe40003f06070 */
[----:B------:R-:W-:Y:S01]  /*05e0*/  VIMNMX.U32 R7, PT, PT, R2, 0x100, !PT ;  /* 0x0000010002077848 */ /* 0x000fe20007fe0000 */
[----:B--2---:R-:W1:Y:S02]  /*05f0*/  MUFU.RCP R8, R8 ;  /* 0x0000000800087308 */ /* 0x004e640000001000 */
[----:B-1----:R-:W-:-:S06]  /*0600*/  VIADD R4, R8, 0xffffffe ;  /* 0x0ffffffe08047836 */ /* 0x002fcc0000000000 */
[----:B------:R0:W1:Y:S02]  /*0610*/  F2I.FTZ.U32.TRUNC.NTZ R5, R4 ;  /* 0x0000000400057305 */ /* 0x000064000021f000 */
[----:B0-----:R-:W-:Y:S01]  /*0620*/  IMAD.MOV.U32 R4, RZ, RZ, RZ ;  /* 0x000000ffff047224 */ /* 0x001fe200078e00ff */
[----:B-1----:R-:W-:-:S05]  /*0630*/  IADD3 R6, PT, PT, RZ, -R5, RZ ;  /* 0x80000005ff067210 */ /* 0x002fca0007ffe0ff */
[----:B------:R-:W-:Y:S01]  /*0640*/  IMAD R9, R6, R3, RZ ;  /* 0x0000000306097224 */ /* 0x000fe200078e02ff */
[----:B------:R-:W-:-:S03]  /*0650*/  SEL R6, RZ, 0x1, P0 ;  /* 0x00000001ff067807 */ /* 0x000fc60000000000 */
[----:B------:R-:W-:Y:S01]  /*0660*/  IMAD.HI.U32 R5, R5, R9, R4 ;  /* 0x0000000905057227 */ /* 0x000fe200078e0004 */
[----:B------:R-:W-:-:S05]  /*0670*/  IADD3 R2, PT, PT, R7, -R2, -R6 ;  /* 0x8000000207027210 */ /* 0x000fca0007ffe806 */
[----:B------:R-:W-:-:S05]  /*0680*/  IMAD.HI.U32 R5, R5, R2, RZ ;  /* 0x0000000205057227 */ /* 0x000fca00078e00ff */
[----:B------:R-:W-:-:S05]  /*0690*/  IADD3 R4, PT, PT, -R5, RZ, RZ ;  /* 0x000000ff05047210 */ /* 0x000fca0007ffe1ff */
        /* <DEDUP_REMOVED lines=10> */
[----:B------:R-:W-:-:S13]  /*0740*/  ISETP.NE.AND P0, PT, R4, 0x3, PT ;  /* 0x000000030400780c */ /* 0x000fda0003f05270 */
[----:B------:R-:W-:Y:S05]  /*0750*/  @!P0 BRA `(.L_x_9) ;  /* 0x0000000000448947 */ /* 0x000fea0003800000 */
[----:B------:R-:W0:Y:S01]  /*0760*/  S2UR UR5, SR_CgaCtaId ;  /* 0x00000000000579c3 */ /* 0x000e220000008800 */
[----:B------:R-:W-:Y:S01]  /*0770*/  VIADD R2, R2, 0x1 ;  /* 0x0000000102027836 */ /* 0x000fe20000000000 */
[----:B------:R-:W-:-:S04]  /*0780*/  UMOV UR4, 0x400 ;  /* 0x0000040000047882 */ /* 0x000fc80000000000 */
[----:B------:R-:W-:Y:S02]  /*0790*/  LOP3.LUT R2, R2, 0x3, RZ, 0xc0, !PT ;  /* 0x0000000302027812 */ /* 0x000fe400078ec0ff */
[----:B------:R-:W1:Y:S02]  /*07a0*/  LDC.64 R4, c[0x0][0x388] ;  /* 0x0000e200ff047b82 */ /* 0x000e640000000a00 */
[----:B------:R-:W-:Y:S01]  /*07b0*/  IADD3 R7, PT, PT, -R2, RZ, RZ ;  /* 0x000000ff02077210 */ /* 0x000fe20007ffe1ff */
[----:B0-----:R-:W-:-:S06]  /*07c0*/  ULEA UR4, UR5, UR4, 0x18 ;  /* 0x0000000405047291 */ /* 0x001fcc000f8ec0ff */
[C---:B------:R-:W-:Y:S01]  /*07d0*/  LEA R6, R0.reuse, UR4, 0x2 ;  /* 0x0000000400067c11 */ /* 0x040fe2000f8e10ff */
[----:B-1----:R-:W-:-:S04]  /*07e0*/  IMAD.WIDE.U32 R4, R0, 0x4, R4 ;  /* 0x0000000400047825 */ /* 0x002fc800078e0004 */
[----:B------:R-:W-:-:S07]  /*07f0*/  IMAD R0, R2, R3, R0 ;  /* 0x0000000302007224 */ /* 0x000fce00078e0200 */
.L_x_10:
[----:B------:R0:W1:Y:S01]  /*0800*/  LDS R9, [R6] ;  /* 0x0000000006097984 */ /* 0x0000620000000800 */
[----:B------:R-:W-:-:S05]  /*0810*/  VIADD R7, R7, 0x1 ;  /* 0x0000000107077836 */ /* 0x000fca0000000000 */
[----:B------:R-:W-:Y:S01]  /*0820*/  ISETP.NE.AND P0, PT, R7, RZ, PT ;  /* 0x000000ff0700720c */ /* 0x000fe20003f05270 */
[C---:B0-----:R-:W-:Y:S01]  /*0830*/  IMAD R6, R3.reuse, 0x4, R6 ;  /* 0x0000000403067824 */ /* 0x041fe200078e0206 */
[----:B-1----:R0:W-:Y:S02]  /*0840*/  REDG.E.ADD.STRONG.GPU desc[UR6][R4.64], R9 ;  /* 0x000000090400798e */ /* 0x0021e4000c12e106 */
[----:B0-----:R-:W-:-:S09]  /*0850*/  IMAD.WIDE.U32 R4, R3, 0x4, R4 ;  /* 0x0000000403047825 */ /* 0x001fd200078e0004 */
[----:B------:R-:W-:Y:S05]  /*0860*/  @P0 BRA `(.L_x_10) ;  /* 0xfffffffc00e40947 */ /* 0x000fea000383ffff */
.L_x_9:
[----:B------:R-:W-:Y:S05]  /*0870*/  BSYNC.RECONVERGENT B0 ;  /* 0x0000000000007941 */ /* 0x000fea0003800200 */
.L_x_8:
[----:B------:R-:W-:Y:S05]  /*0880*/  @!P1 EXIT ;  /* 0x000000000000994d */ /* 0x000fea0003800000 */
[----:B------:R-:W0:Y:S01]  /*0890*/  S2UR UR5, SR_CgaCtaId ;  /* 0x00000000000579c3 */ /* 0x000e220000008800 */
[----:B------:R-:W-:Y:S01]  /*08a0*/  UMOV UR4, 0x400 ;  /* 0x0000040000047882 */ /* 0x000fe20000000000 */
[C---:B------:R-:W-:Y:S01]  /*08b0*/  LEA R2, R3.reuse, R0, 0x1 ;  /* 0x0000000003027211 */ /* 0x040fe200078e08ff */
[----:B------:R-:W-:Y:S02]  /*08c0*/  IMAD R14, R3, 0x3, R0 ;  /* 0x00000003030e7824 */ /* 0x000fe400078e0200 */
[----:B------:R-:W-:-:S03]  /*08d0*/  IMAD.IADD R15, R0, 0x1, R3 ;  /* 0x00000001000f7824 */ /* 0x000fc600078e0203 */
[----:B------:R-:W1:Y:S01]  /*08e0*/  LDC.64 R4, c[0x0][0x388] ;  /* 0x0000e200ff047b82 */ /* 0x000e620000000a00 */
[----:B0-----:R-:W-:-:S06]  /*08f0*/  ULEA UR4, UR5, UR4, 0x18 ;  /* 0x0000000405047291 */ /* 0x001fcc000f8ec0ff */
[----:B------:R-:W-:-:S07]  /*0900*/  LEA R16, R0, UR4, 0x2 ;  /* 0x0000000400107c11 */ /* 0x000fce000f8e10ff */
.L_x_11:
[C-C-:B------:R-:W-:Y:S01]  /*0910*/  IMAD R18, R3.reuse, 0x4, R16.reuse ;  /* 0x0000000403127824 */ /* 0x140fe200078e0210 */
[C---:B------:R-:W-:Y:S01]  /*0920*/  LEA R20, R3.reuse, R16, 0x3 ;  /* 0x0000001003147211 */ /* 0x040fe200078e18ff */
[----:B------:R-:W-:Y:S01]  /*0930*/  IMAD R22, R3, 0xc, R16 ;  /* 0x0000000c03167824 */ /* 0x000fe200078e0210 */
[----:B0-----:R0:W2:Y:S01]  /*0940*/  LDS R17, [R16] ;  /* 0x0000000010117984 */ /* 0x0010a20000000800 */
[----:B-1----:R-:W-:-:S03]  /*0950*/  IMAD.WIDE.U32 R6, R0, 0x4, R4 ;  /* 0x0000000400067825 */ /* 0x002fc600078e0004 */
[----:B------:R-:W1:Y:S01]  /*0960*/  LDS R19, [R18] ;  /* 0x0000000012137984 */ /* 0x000e620000000800 */
[----:B------:R-:W-:-:S03]  /*0970*/  IMAD.WIDE.U32 R8, R15, 0x4, R4 ;  /* 0x000000040f087825 */ /* 0x000fc600078e0004 */
[----:B------:R-:W3:Y:S01]  /*0980*/  LDS R21, [R20] ;  /* 0x0000000014157984 */ /* 0x000ee20000000800 */
[----:B------:R-:W-:-:S03]  /*0990*/  IMAD.WIDE.U32 R10, R2, 0x4, R4 ;  /* 0x00000004020a7825 */ /* 0x000fc600078e0004 */
[----:B------:R-:W4:Y:S01]  /*09a0*/  LDS R23, [R22] ;  /* 0x0000000016177984 */ /* 0x000f220000000800 */
[----:B------:R-:W-:Y:S01]  /*09b0*/  IADD3 R0, PT, PT, R3, R0, R3 ;  /* 0x0000000003007210 */ /* 0x000fe20007ffe003 */
[----:B------:R-:W-:-:S03]  /*09c0*/  IMAD.WIDE.U32 R12, R14, 0x4, R4 ;  /* 0x000000040e0c7825 */ /* 0x000fc600078e0004 */
[----:B------:R-:W-:-:S04]  /*09d0*/  IADD3 R0, PT, PT, R3, R0, R3 ;  /* 0x0000000003007210 */ /* 0x000fc80007ffe003 */
[----:B------:R-:W-:Y:S01]  /*09e0*/  ISETP.GE.U32.AND P0, PT, R0, 0x100, PT ;  /* 0x000001000000780c */ /* 0x000fe20003f06070 */
[C---:B------:R-:W-:Y:S01]  /*09f0*/  IMAD R2, R3.reuse, 0x4, R2 ;  /* 0x0000000403027824 */ /* 0x040fe200078e0202 */
[C---:B------:R-:W-:Y:S01]  /*0a00*/  LEA R15, R3.reuse, R15, 0x2 ;  /* 0x0000000f030f7211 */ /* 0x040fe200078e10ff */
[C---:B------:R-:W-:Y:S02]  /*0a10*/  IMAD R14, R3.reuse, 0x4, R14 ;  /* 0x00000004030e7824 */ /* 0x040fe400078e020e */
[----:B0-----:R-:W-:Y:S01]  /*0a20*/  IMAD R16, R3, 0x10, R16 ;  /* 0x0000001003107824 */ /* 0x001fe200078e0210 */
[----:B--2---:R0:W-:Y:S04]  /*0a30*/  REDG.E.ADD.STRONG.GPU desc[UR6][R6.64], R17 ;  /* 0x000000110600798e */ /* 0x0041e8000c12e106 */
[----:B-1----:R0:W-:Y:S04]  /*0a40*/  REDG.E.ADD.STRONG.GPU desc[UR6][R8.64], R19 ;  /* 0x000000130800798e */ /* 0x0021e8000c12e106 */
[----:B---3--:R0:W-:Y:S04]  /*0a50*/  REDG.E.ADD.STRONG.GPU desc[UR6][R10.64], R21 ;  /* 0x000000150a00798e */ /* 0x0081e8000c12e106 */
[----:B----4-:R0:W-:Y:S01]  /*0a60*/  REDG.E.ADD.STRONG.GPU desc[UR6][R12.64], R23 ;  /* 0x000000170c00798e */ /* 0x0101e2000c12e106 */
[----:B------:R-:W-:Y:S05]  /*0a70*/  @!P0 BRA `(.L_x_11) ;  /* 0xfffffffc00a48947 */ /* 0x000fea000383ffff */
[----:B------:R-:W-:Y:S05]  /*0a80*/  EXIT ;  /* 0x000000000000794d */ /* 0x000fea0003800000 */
.L_x_12:
[----:B------:R-:W-:-:S00]  /*0a90*/  BRA `(.L_x_12) ;  /* 0xfffffffc00fc7947 */ /* 0x000fc0000383ffff */
[----:B------:R-:W-:-:S00]  /*0aa0*/  NOP ;  /* 0x0000000000007918 */ /* 0x000fc00000000000 */
        /* <DEDUP_REMOVED lines=13> */
.L_x_14:


//--------------------- .text._Z11hist_globalPKhPii --------------------------
	.section	.text._Z11hist_globalPKhPii,"ax",@progbits
	.align	128
        .global         _Z11hist_globalPKhPii
        .type           _Z11hist_globalPKhPii,@function
        .size           _Z11hist_globalPKhPii,(.L_x_15 - _Z11hist_globalPKhPii)
        .other          _Z11hist_globalPKhPii,@"STO_CUDA_ENTRY STV_DEFAULT"
_Z11hist_globalPKhPii:
.text._Z11hist_globalPKhPii:
[----:B------:R-:W-:Y:S01]  /*0000*/  LDC R1, c[0x0][0x37c] ;  /* 0x0000df00ff017b82 */ /* 0x000fe20000000800 */
[----:B------:R-:W0:Y:S07]  /*0010*/  S2R R3, SR_TID.X ;  /* 0x0000000000037919 */ /* 0x000e2e0000002100 */
[----:B------:R-:W0:Y:S01]  /*0020*/  S2UR UR4, SR_CTAID.X ;  /* 0x00000000000479c3 */ /* 0x000e220000002500 */
[----:B------:R-:W1:Y:S07]  /*0030*/  LDCU UR5, c[0x0][0x390] ;  /* 0x00007200ff0577ac */ /* 0x000e6e0008000800 */
[----:B------:R-:W0:Y:S02]  /*0040*/  LDC R0, c[0x0][0x360] ;  /* 0x0000d800ff007b82 */ /* 0x000e240000000800 */
[----:B0-----:R-:W-:-:S05]  /*0050*/  IMAD R0, R0, UR4, R3 ;  /* 0x0000000400007c24 */ /* 0x001fca000f8e0203 */
[----:B-1----:R-:W-:-:S13]  /*0060*/  ISETP.GE.AND P0, PT, R0, UR5, PT ;  /* 0x0000000500007c0c */ /* 0x002fda000bf06270 */
[----:B------:R-:W-:Y:S05]  /*0070*/  @P0 EXIT ;  /* 0x000000000000094d */ /* 0x000fea0003800000 */
[----:B------:R-:W0:Y:S01]  /*0080*/  LDCU.64 UR6, c[0x0][0x380] ;  /* 0x00007000ff0677ac */ /* 0x000e220008000a00 */
[----:B------:R-:W1:Y:S01]  /*0090*/  LDC.64 R2, c[0x0][0x388] ;  /* 0x0000e200ff027b82 */ /* 0x000e620000000a00 */
[----:B------:R-:W2:Y:S01]  /*00a0*/  LDCU.64 UR4, c[0x0][0x358] ;  /* 0x00006b00ff0477ac */ /* 0x000ea20008000a00 */
[----:B0-----:R-:W-:-:S04]  /*00b0*/  IADD3 R4, P0, PT, R0, UR6, RZ ;  /* 0x0000000600047c10 */ /* 0x001fc8000ff1e0ff */
[----:B------:R-:W-:-:S06]  /*00c0*/  LEA.HI.X.SX32 R5, R0, UR7, 0x1, P0 ;  /* 0x0000000700057c11 */ /* 0x000fcc00080f0eff */
[----:B--2---:R-:W1:Y:S01]  /*00d0*/  LDG.E.U8 R5, desc[UR4][R4.64] ;  /* 0x0000000404057981 */ /* 0x004e62000c1e1100 */
[----:B------:R-:W-:Y:S02]  /*00e0*/  HFMA2 R7, -RZ, RZ, 0, 5.9604644775390625e-08 ;  /* 0x00000001ff077431 */ /* 0x000fe400000001ff */
[----:B-1----:R-:W-:-:S05]  /*00f0*/  IMAD.WIDE.U32 R2, R5, 0x4, R2 ;  /* 0x0000000405027825 */ /* 0x002fca00078e0002 */
[----:B------:R-:W-:Y:S01]  /*0100*/  REDG.E.ADD.STRONG.GPU desc[UR4][R2.64], R7 ;  /* 0x000000070200798e */ /* 0x000fe2000c12e104 */
[----:B------:R-:W-:Y:S05]  /*0110*/  EXIT ;  /* 0x000000000000794d */ /* 0x000fea0003800000 */
.L_x_13:
        /* <DEDUP_REMOVED lines=14> */
.L_x_15:


//--------------------- .nv.shared._Z10hist_blockPKhPii --------------------------
	.section	.nv.shared._Z10hist_blockPKhPii,"aw",@nobits
	.sectionflags	@""
	.align	4
.nv.shared._Z10hist_blockPKhPii:
	.zero		2048


//--------------------- .nv.shared.reserved.0     --------------------------
	.section	.nv.shared.reserved.0,"aw",@nobits
	.weak		__nv_reservedSMEM_offset_0_alias
	.size		__nv_reservedSMEM_offset_0_alias, 0, 64
	.other		__nv_reservedSMEM_offset_0_alias,@"STO_CUDA_RESERVED_SHARED STV_DEFAULT"
__nv_reservedSMEM_offset_0_alias:
	.zero		0
	.zero		64


//--------------------- .nv.constant0._Z10hist_blockPKhPii --------------------------
	.section	.nv.constant0._Z10hist_blockPKhPii,"a",@progbits
	.sectionflags	@""
	.align	4
.nv.constant0._Z10hist_blockPKhPii:
	.zero		916


//--------------------- .nv.constant0._Z11hist_globalPKhPii --------------------------
	.section	.nv.constant0._Z11hist_globalPKhPii,"a",@progbits
	.sectionflags	@""
	.align	4
.nv.constant0._Z11hist_globalPKhPii:
	.zero		916


//--------------------- SYMBOLS --------------------------

	.type		.nv.reservedSmem.offset0,@object
	.size		.nv.reservedSmem.offset0,0x4
	.type		.nv.reservedSmem.cap,@object
	.size		.nv.reservedSmem.cap,0x4
